//
// Generated by NVIDIA NVVM Compiler
//
// Compiler Build ID: CL-36424714
// Cuda compilation tools, release 13.0, V13.0.88
// Based on NVVM 20.0.0
//

.version 9.0
.target sm_100
.address_size 64

	// .globl	_Z7add_onePfj

.visible .entry _Z7add_onePfj(
	.param .u64 .ptr .align 1 _Z7add_onePfj_param_0,
	.param .u32 _Z7add_onePfj_param_1
)
{
	.reg .pred 	%p<10>;
	.reg .b32 	%r<37>;
	.reg .b32 	%f<59>;
	.reg .b64 	%rd<12>;

	ld.param.u64 	%rd3, [_Z7add_onePfj_param_0];
	ld.param.u32 	%r22, [_Z7add_onePfj_param_1];
	cvta.to.global.u64 	%rd1, %rd3;
	mov.u32 	%r23, %ctaid.x;
	mov.u32 	%r24, %ntid.x;
	mov.u32 	%r25, %tid.x;
	mad.lo.s32 	%r26, %r23, %r24, %r25;
	mul.lo.s32 	%r1, %r22, %r26;
	setp.eq.s32 	%p1, %r22, 0;
	@%p1 bra 	$L__BB0_13;
	and.b32  	%r2, %r22, 15;
	setp.lt.u32 	%p2, %r22, 16;
	mov.b32 	%r33, 0;
	@%p2 bra 	$L__BB0_4;
	and.b32  	%r33, %r22, -16;
	neg.s32 	%r31, %r33;
	add.s64 	%rd2, %rd1, 32;
	mov.u32 	%r30, %r1;
$L__BB0_3:
	.pragma "nounroll";
	mul.wide.s32 	%rd4, %r30, 4;
	add.s64 	%rd5, %rd2, %rd4;
	ld.global.f32 	%f1, [%rd5+-32];
	add.f32 	%f2, %f1, 0f3F800000;
	st.global.f32 	[%rd5+-32], %f2;
	ld.global.f32 	%f3, [%rd5+-28];
	add.f32 	%f4, %f3, 0f3F800000;
	st.global.f32 	[%rd5+-28], %f4;
	ld.global.f32 	%f5, [%rd5+-24];
	add.f32 	%f6, %f5, 0f3F800000;
	st.global.f32 	[%rd5+-24], %f6;
	ld.global.f32 	%f7, [%rd5+-20];
	add.f32 	%f8, %f7, 0f3F800000;
	st.global.f32 	[%rd5+-20], %f8;
	ld.global.f32 	%f9, [%rd5+-16];
	add.f32 	%f10, %f9, 0f3F800000;
	st.global.f32 	[%rd5+-16], %f10;
	ld.global.f32 	%f11, [%rd5+-12];
	add.f32 	%f12, %f11, 0f3F800000;
	st.global.f32 	[%rd5+-12], %f12;
	ld.global.f32 	%f13, [%rd5+-8];
	add.f32 	%f14, %f13, 0f3F800000;
	st.global.f32 	[%rd5+-8], %f14;
	ld.global.f32 	%f15, [%rd5+-4];
	add.f32 	%f16, %f15, 0f3F800000;
	st.global.f32 	[%rd5+-4], %f16;
	ld.global.f32 	%f17, [%rd5];
	add.f32 	%f18, %f17, 0f3F800000;
	st.global.f32 	[%rd5], %f18;
	ld.global.f32 	%f19, [%rd5+4];
	add.f32 	%f20, %f19, 0f3F800000;
	st.global.f32 	[%rd5+4], %f20;
	ld.global.f32 	%f21, [%rd5+8];
	add.f32 	%f22, %f21, 0f3F800000;
	st.global.f32 	[%rd5+8], %f22;
	ld.global.f32 	%f23, [%rd5+12];
	add.f32 	%f24, %f23, 0f3F800000;
	st.global.f32 	[%rd5+12], %f24;
	ld.global.f32 	%f25, [%rd5+16];
	add.f32 	%f26, %f25, 0f3F800000;
	st.global.f32 	[%rd5+16], %f26;
	ld.global.f32 	%f27, [%rd5+20];
	add.f32 	%f28, %f27, 0f3F800000;
	st.global.f32 	[%rd5+20], %f28;
	ld.global.f32 	%f29, [%rd5+24];
	add.f32 	%f30, %f29, 0f3F800000;
	st.global.f32 	[%rd5+24], %f30;
	ld.global.f32 	%f31, [%rd5+28];
	add.f32 	%f32, %f31, 0f3F800000;
	st.global.f32 	[%rd5+28], %f32;
	add.s32 	%r31, %r31, 16;
	add.s32 	%r30, %r30, 16;
	setp.ne.s32 	%p3, %r31, 0;
	@%p3 bra 	$L__BB0_3;
$L__BB0_4:
	setp.eq.s32 	%p4, %r2, 0;
	@%p4 bra 	$L__BB0_13;
	and.b32  	%r10, %r22, 7;
	setp.lt.u32 	%p5, %r2, 8;
	@%p5 bra 	$L__BB0_7;
	add.s32 	%r28, %r33, %r1;
	mul.wide.s32 	%rd6, %r28, 4;
	add.s64 	%rd7, %rd1, %rd6;
	ld.global.f32 	%f33, [%rd7];
	add.f32 	%f34, %f33, 0f3F800000;
	st.global.f32 	[%rd7], %f34;
	ld.global.f32 	%f35, [%rd7+4];
	add.f32 	%f36, %f35, 0f3F800000;
	st.global.f32 	[%rd7+4], %f36;
	ld.global.f32 	%f37, [%rd7+8];
	add.f32 	%f38, %f37, 0f3F800000;
	st.global.f32 	[%rd7+8], %f38;
	ld.global.f32 	%f39, [%rd7+12];
	add.f32 	%f40, %f39, 0f3F800000;
	st.global.f32 	[%rd7+12], %f40;
	ld.global.f32 	%f41, [%rd7+16];
	add.f32 	%f42, %f41, 0f3F800000;
	st.global.f32 	[%rd7+16], %f42;
	ld.global.f32 	%f43, [%rd7+20];
	add.f32 	%f44, %f43, 0f3F800000;
	st.global.f32 	[%rd7+20], %f44;
	ld.global.f32 	%f45, [%rd7+24];
	add.f32 	%f46, %f45, 0f3F800000;
	st.global.f32 	[%rd7+24], %f46;
	ld.global.f32 	%f47, [%rd7+28];
	add.f32 	%f48, %f47, 0f3F800000;
	st.global.f32 	[%rd7+28], %f48;
	add.s32 	%r33, %r33, 8;
$L__BB0_7:
	setp.eq.s32 	%p6, %r10, 0;
	@%p6 bra 	$L__BB0_13;
	and.b32  	%r13, %r22, 3;
	setp.lt.u32 	%p7, %r10, 4;
	@%p7 bra 	$L__BB0_10;
	add.s32 	%r29, %r33, %r1;
	mul.wide.s32 	%rd8, %r29, 4;
	add.s64 	%rd9, %rd1, %rd8;
	ld.global.f32 	%f49, [%rd9];
	add.f32 	%f50, %f49, 0f3F800000;
	st.global.f32 	[%rd9], %f50;
	ld.global.f32 	%f51, [%rd9+4];
	add.f32 	%f52, %f51, 0f3F800000;
	st.global.f32 	[%rd9+4], %f52;
	ld.global.f32 	%f53, [%rd9+8];
	add.f32 	%f54, %f53, 0f3F800000;
	st.global.f32 	[%rd9+8], %f54;
	ld.global.f32 	%f55, [%rd9+12];
	add.f32 	%f56, %f55, 0f3F800000;
	st.global.f32 	[%rd9+12], %f56;
	add.s32 	%r33, %r33, 4;
$L__BB0_10:
	setp.eq.s32 	%p8, %r13, 0;
	@%p8 bra 	$L__BB0_13;
	add.s32 	%r36, %r33, %r1;
	neg.s32 	%r35, %r13;
$L__BB0_12:
	.pragma "nounroll";
	mul.wide.s32 	%rd10, %r36, 4;
	add.s64 	%rd11, %rd1, %rd10;
	ld.global.f32 	%f57, [%rd11];
	add.f32 	%f58, %f57, 0f3F800000;
	st.global.f32 	[%rd11], %f58;
	add.s32 	%r36, %r36, 1;
	add.s32 	%r35, %r35, 1;
	setp.ne.s32 	%p9, %r35, 0;
	@%p9 bra 	$L__BB0_12;
$L__BB0_13:
	ret;

}


// ===== COMPILED SASS (sm_100) =====

	.target	sm_100

	.elftype	@"ET_EXEC"


//--------------------- .note.nv.tkinfo           --------------------------
	.section	.note.nv.tkinfo,"",@"SHT_NOTE"
	.sectionflags	@"SHF_NOTE_NV_TKINFO"
	.tkinfo
        /*0018*/ 	.word	0x00000002
        /*0030*/ 	.string	""
        /*0030*/ 	.string	"ptxas"
        /*0030*/ 	.string	"Cuda compilation tools, release 13.0, V13.0.88"
        /*0030*/ 	.string	"Build cuda_13.0.r13.0/compiler.36424714_0"
        /*0030*/ 	.string	"-arch sm_100 -m 64 "



//--------------------- .note.nv.cuinfo           --------------------------
	.section	.note.nv.cuinfo,"",@"SHT_NOTE"
	.sectionflags	@"SHF_NOTE_NV_CUINFO"
        /*0018*/ 	.short	0x0002
        /*001a*/ 	.short	0x0064
        /*001c*/ 	.short	0x0082
	.zero		2


//--------------------- .nv.info                  --------------------------
	.section	.nv.info,"",@"SHT_CUDA_INFO"
	.align	4


	//----- nvinfo : EIATTR_REGCOUNT
	.align		4
        /*0000*/ 	.byte	0x04, 0x2f
        /*0002*/ 	.short	(.L_1 - .L_0)
	.align		4
.L_0:
        /*0004*/ 	.word	index@(_Z7add_onePfj)
        /*0008*/ 	.word	0x00000020


	//----- nvinfo : EIATTR_FRAME_SIZE
	.align		4
.L_1:
        /*000c*/ 	.byte	0x04, 0x11
        /*000e*/ 	.short	(.L_3 - .L_2)
	.align		4
.L_2:
        /*0010*/ 	.word	index@(_Z7add_onePfj)
        /*0014*/ 	.word	0x00000000


	//----- nvinfo : EIATTR_MIN_STACK_SIZE
	.align		4
.L_3:
        /*0018*/ 	.byte	0x04, 0x12
        /*001a*/ 	.short	(.L_5 - .L_4)
	.align		4
.L_4:
        /*001c*/ 	.word	index@(_Z7add_onePfj)
        /*0020*/ 	.word	0x00000000
.L_5:


//--------------------- .nv.compat                --------------------------
	.section	.nv.compat,"",@"SHT_CUDA_COMPAT_INFO"
	.align	4
        /*0000*/ 	.byte	0x02, 0x09, 0x00, 0x00, 0x02, 0x02, 0x01, 0x00, 0x02, 0x05, 0x05, 0x00, 0x03, 0x07, 0x01, 0x01
        /*0010*/ 	.byte	0x02, 0x03, 0x00, 0x00, 0x02, 0x06, 0x01, 0x00, 0x04, 0x0b, 0x08, 0x00, 0x09, 0x00, 0x00, 0x00
        /*0020*/ 	.byte	0x00, 0x00, 0x00, 0x00


//--------------------- .nv.info._Z7add_onePfj    --------------------------
	.section	.nv.info._Z7add_onePfj,"",@"SHT_CUDA_INFO"
	.sectionflags	@""
	.align	4


	//----- nvinfo : EIATTR_CUDA_API_VERSION
	.align		4
        /*0000*/ 	.byte	0x04, 0x37
        /*0002*/ 	.short	(.L_7 - .L_6)
.L_6:
        /*0004*/ 	.word	0x00000082


	//----- nvinfo : EIATTR_KPARAM_INFO
	.align		4
.L_7:
        /*0008*/ 	.byte	0x04, 0x17
        /*000a*/ 	.short	(.L_9 - .L_8)
.L_8:
        /*000c*/ 	.word	0x00000000
        /*0010*/ 	.short	0x0001
        /*0012*/ 	.short	0x0008
        /*0014*/ 	.byte	0x00, 0xf0, 0x11, 0x00


	//----- nvinfo : EIATTR_KPARAM_INFO
	.align		4
.L_9:
        /*0018*/ 	.byte	0x04, 0x17
        /*001a*/ 	.short	(.L_11 - .L_10)
.L_10:
        /*001c*/ 	.word	0x00000000
        /*0020*/ 	.short	0x0000
        /*0022*/ 	.short	0x0000
        /*0024*/ 	.byte	0x00, 0xf5, 0x21, 0x00


	//----- nvinfo : EIATTR_SPARSE_MMA_MASK
	.align		4
.L_11:
        /*0028*/ 	.byte	0x03, 0x50
        /*002a*/ 	.short	0x0000


	//----- nvinfo : EIATTR_MAXREG_COUNT
	.align		4
        /*002c*/ 	.byte	0x03, 0x1b
        /*002e*/ 	.short	0x00ff


	//----- nvinfo : EIATTR_MERCURY_ISA_VERSION
	.align		4
        /*0030*/ 	.byte	0x03, 0x5f
        /*0032*/ 	.short	0x0101


	//----- nvinfo : EIATTR_VRC_CTA_INIT_COUNT
	.align		4
        /*0034*/ 	.byte	0x02, 0x4a
	.zero		1
	.zero		1


	//----- nvinfo : EIATTR_EXIT_INSTR_OFFSETS
	.align		4
        /*0038*/ 	.byte	0x04, 0x1c
        /*003a*/ 	.short	(.L_13 - .L_12)


	//   ....[0]....
.L_12:
        /*003c*/ 	.word	0x00000060


	//   ....[1]....
        /*0040*/ 	.word	0x000004c0


	//   ....[2]....
        /*0044*/ 	.word	0x000006d0


	//   ....[3]....
        /*0048*/ 	.word	0x00000820


	//   ....[4]....
        /*004c*/ 	.word	0x000008e0


	//----- nvinfo : EIATTR_CBANK_PARAM_SIZE
	.align		4
.L_13:
        /*0050*/ 	.byte	0x03, 0x19
        /*0052*/ 	.short	0x000c


	//----- nvinfo : EIATTR_PARAM_CBANK
	.align		4
        /*0054*/ 	.byte	0x04, 0x0a
        /*0056*/ 	.short	(.L_15 - .L_14)
	.align		4
.L_14:
        /*0058*/ 	.word	index@(.nv.constant0._Z7add_onePfj)
        /*005c*/ 	.short	0x0380
        /*005e*/ 	.short	0x000c


	//----- nvinfo : EIATTR_SW_WAR
	.align		4
.L_15:
        /*0060*/ 	.byte	0x04, 0x36
        /*0062*/ 	.short	(.L_17 - .L_16)
.L_16:
        /*0064*/ 	.word	0x00000008
.L_17:


//--------------------- .nv.callgraph             --------------------------
	.section	.nv.callgraph,"",@"SHT_CUDA_CALLGRAPH"
	.align	4
	.sectionentsize	8
	.align		4
        /*0000*/ 	.word	0x00000000
	.align		4
        /*0004*/ 	.word	0xffffffff
	.align		4
        /*0008*/ 	.word	0x00000000
	.align		4
        /*000c*/ 	.word	0xfffffffe
	.align		4
        /*0010*/ 	.word	0x00000000
	.align		4
        /*0014*/ 	.word	0xfffffffd
	.align		4
        /*0018*/ 	.word	0x00000000
	.align		4
        /*001c*/ 	.word	0xfffffffc


//--------------------- .text._Z7add_onePfj       --------------------------
	.section	.text._Z7add_onePfj,"ax",@progbits
	.align	128
        .global         _Z7add_onePfj
        .type           _Z7add_onePfj,@function
        .size           _Z7add_onePfj,(.L_x_6 - _Z7add_onePfj)
        .other          _Z7add_onePfj,@"STO_CUDA_ENTRY STV_DEFAULT"
_Z7add_onePfj:
.text._Z7add_onePfj:
[----:B------:R-:W-:Y:S01]  /*0000*/  LDC R1, c[0x0][0x37c] ;  /* 0x0000df00ff017b82 */ /* 0x000fe20000000800 */
[----:B------:R-:W0:Y:S01]  /*0010*/  LDCU UR7, c[0x0][0x388] ;  /* 0x00007100ff0777ac */ /* 0x000e220008000800 */
[----:B------:R-:W1:Y:S06]  /*0020*/  S2R R3, SR_TID.X ;  /* 0x0000000000037919 */ /* 0x000e6c0000002100 */
[----:B------:R-:W2:Y:S08]  /*0030*/  LDC R0, c[0x0][0x360] ;  /* 0x0000d800ff007b82 */ /* 0x000eb00000000800 */
[----:B------:R-:W3:Y:S01]  /*0040*/  S2UR UR4, SR_CTAID.X ;  /* 0x00000000000479c3 */ /* 0x000ee20000002500 */
[----:B0-----:R-:W-:-:S13]  /*0050*/  ISETP.NE.AND P0, PT, RZ, UR7, PT ;  /* 0x00000007ff007c0c */ /* 0x001fda000bf05270 */
[----:B---3--:R-:W-:Y:S05]  /*0060*/  @!P0 EXIT ;  /* 0x000000000000894d */ /* 0x008fea0003800000 */
[----:B------:R-:W-:Y:S01]  /*0070*/  UISETP.GE.U32.AND UP0, UPT, UR7, 0x10, UPT ;  /* 0x000000100700788c */ /* 0x000fe2000bf06070 */
[----:B-12---:R-:W-:Y:S01]  /*0080*/  IMAD R0, R0, UR4, R3 ;  /* 0x0000000400007c24 */ /* 0x006fe2000f8e0203 */
[----:B------:R-:W-:Y:S01]  /*0090*/  ULOP3.LUT UR10, UR7, 0xf, URZ, 0xc0, !UPT ;  /* 0x0000000f070a7892 */ /* 0x000fe2000f8ec0ff */
[----:B------:R-:W-:Y:S02]  /*00a0*/  UMOV UR4, URZ ;  /* 0x000000ff00047c82 */ /* 0x000fe40008000000 */
[----:B------:R-:W-:Y:S01]  /*00b0*/  IMAD R0, R0, UR7, RZ ;  /* 0x0000000700007c24 */ /* 0x000fe2000f8e02ff */
[----:B------:R-:W0:Y:S02]  /*00c0*/  LDCU.64 UR12, c[0x0][0x358] ;  /* 0x00006b00ff0c77ac */ /* 0x000e240008000a00 */
[----:B------:R-:W-:Y:S01]  /*00d0*/  ISETP.NE.AND P0, PT, RZ, UR10, PT ;  /* 0x0000000aff007c0c */ /* 0x000fe2000bf05270 */
[----:B------:R-:W-:-:S12]  /*00e0*/  BRA.U !UP0, `(.L_x_0) ;  /* 0x0000000108f47547 */ /* 0x000fd8000b800000 */
[----:B------:R-:W1:Y:S01]  /*00f0*/  LDCU.64 UR8, c[0x0][0x380] ;  /* 0x00007000ff0877ac */ /* 0x000e620008000a00 */
[----:B------:R-:W-:Y:S01]  /*0100*/  MOV R4, R0 ;  /* 0x0000000000047202 */ /* 0x000fe20000000f00 */
[----:B------:R-:W-:Y:S02]  /*0110*/  ULOP3.LUT UR4, UR7, 0xfffffff0, URZ, 0xc0, !UPT ;  /* 0xfffffff007047892 */ /* 0x000fe4000f8ec0ff */
[----:B-1----:R-:W-:Y:S02]  /*0120*/  UIADD3 UR5, UP0, UPT, UR8, 0x20, URZ ;  /* 0x0000002008057890 */ /* 0x002fe4000ff1e0ff */
[----:B------:R-:W-:Y:S02]  /*0130*/  UIADD3 UR8, UPT, UPT, -UR4, URZ, URZ ;  /* 0x000000ff04087290 */ /* 0x000fe4000fffe1ff */
[----:B------:R-:W-:-:S12]  /*0140*/  UIADD3.X UR6, UPT, UPT, URZ, UR9, URZ, UP0, !UPT ;  /* 0x00000009ff067290 */ /* 0x000fd800087fe4ff */
.L_x_1:
[----:B---3--:R-:W-:Y:S02]  /*0150*/  MOV R2, UR5 ;  /* 0x0000000500027c02 */ /* 0x008fe40008000f00 */
[----:B------:R-:W-:-:S03]  /*0160*/  MOV R3, UR6 ;  /* 0x0000000600037c02 */ /* 0x000fc60008000f00 */
[----:B------:R-:W-:-:S05]  /*0170*/  IMAD.WIDE R2, R4, 0x4, R2 ;  /* 0x0000000404027825 */ /* 0x000fca00078e0202 */
[----:B0-----:R-:W2:Y:S04]  /*0180*/  LDG.E R11, desc[UR12][R2.64+-0x20] ;  /* 0xffffe00c020b7981 */ /* 0x001ea8000c1e1900 */
[----:B------:R-:W3:Y:S04]  /*0190*/  LDG.E R12, desc[UR12][R2.64+-0x1c] ;  /* 0xffffe40c020c7981 */ /* 0x000ee8000c1e1900 */
[----:B------:R-:W4:Y:S04]  /*01a0*/  LDG.E R14, desc[UR12][R2.64+-0x18] ;  /* 0xffffe80c020e7981 */ /* 0x000f28000c1e1900 */
[----:B------:R-:W5:Y:S04]  /*01b0*/  LDG.E R16, desc[UR12][R2.64+-0x14] ;  /* 0xffffec0c02107981 */ /* 0x000f68000c1e1900 */
        /* <DEDUP_REMOVED lines=11> */
[----:B------:R-:W5:Y:S01]  /*0270*/  LDG.E R6, desc[UR12][R2.64+0x1c] ;  /* 0x00001c0c02067981 */ /* 0x000f62000c1e1900 */
[----:B------:R-:W-:Y:S01]  /*0280*/  UIADD3 UR8, UPT, UPT, UR8, 0x10, URZ ;  /* 0x0000001008087890 */ /* 0x000fe2000fffe0ff */
[----:B------:R-:W-:-:S03]  /*0290*/  IADD3 R4, PT, PT, R4, 0x10, RZ ;  /* 0x0000001004047810 */ /* 0x000fc60007ffe0ff */
[----:B------:R-:W-:Y:S01]  /*02a0*/  UISETP.NE.AND UP0, UPT, UR8, URZ, UPT ;  /* 0x000000ff0800728c */ /* 0x000fe2000bf05270 */
[----:B--2---:R-:W-:Y:S01]  /*02b0*/  FADD R11, R11, 1 ;  /* 0x3f8000000b0b7421 */ /* 0x004fe20000000000 */
[----:B---3--:R-:W-:-:S04]  /*02c0*/  FADD R13, R12, 1 ;  /* 0x3f8000000c0d7421 */ /* 0x008fc80000000000 */
[----:B------:R0:W-:Y:S01]  /*02d0*/  STG.E desc[UR12][R2.64+-0x20], R11 ;  /* 0xffffe00b02007986 */ /* 0x0001e2000c10190c */
[----:B----4-:R-:W-:-:S03]  /*02e0*/  FADD R15, R14, 1 ;  /* 0x3f8000000e0f7421 */ /* 0x010fc60000000000 */
[----:B------:R1:W-:Y:S01]  /*02f0*/  STG.E desc[UR12][R2.64+-0x1c], R13 ;  /* 0xffffe40d02007986 */ /* 0x0003e2000c10190c */
[----:B-----5:R-:W-:-:S03]  /*0300*/  FADD R17, R16, 1 ;  /* 0x3f80000010117421 */ /* 0x020fc60000000000 */
[----:B------:R2:W-:Y:S01]  /*0310*/  STG.E desc[UR12][R2.64+-0x18], R15 ;  /* 0xffffe80f02007986 */ /* 0x0005e2000c10190c */
[----:B------:R-:W-:-:S03]  /*0320*/  FADD R19, R18, 1 ;  /* 0x3f80000012137421 */ /* 0x000fc60000000000 */
[----:B------:R3:W-:Y:S01]  /*0330*/  STG.E desc[UR12][R2.64+-0x14], R17 ;  /* 0xffffec1102007986 */ /* 0x0007e2000c10190c */
[----:B------:R-:W-:-:S03]  /*0340*/  FADD R21, R20, 1 ;  /* 0x3f80000014157421 */ /* 0x000fc60000000000 */
[----:B------:R3:W-:Y:S01]  /*0350*/  STG.E desc[UR12][R2.64+-0x10], R19 ;  /* 0xfffff01302007986 */ /* 0x0007e2000c10190c */
[----:B0-----:R-:W-:-:S03]  /*0360*/  FADD R11, R22, 1 ;  /* 0x3f800000160b7421 */ /* 0x001fc60000000000 */
[----:B------:R3:W-:Y:S01]  /*0370*/  STG.E desc[UR12][R2.64+-0xc], R21 ;  /* 0xfffff41502007986 */ /* 0x0007e2000c10190c */
[----:B------:R-:W-:-:S03]  /*0380*/  FADD R23, R23, 1 ;  /* 0x3f80000017177421 */ /* 0x000fc60000000000 */
        /* <DEDUP_REMOVED lines=11> */
[----:B-1----:R-:W-:-:S03]  /*0440*/  FADD R13, R8, 1 ;  /* 0x3f800000080d7421 */ /* 0x002fc60000000000 */
[----:B------:R3:W-:Y:S01]  /*0450*/  STG.E desc[UR12][R2.64+0x10], R5 ;  /* 0x0000100502007986 */ /* 0x0007e2000c10190c */
[----:B------:R-:W-:-:S03]  /*0460*/  FADD R7, R7, 1 ;  /* 0x3f80000007077421 */ /* 0x000fc60000000000 */
[----:B------:R3:W-:Y:S01]  /*0470*/  STG.E desc[UR12][R2.64+0x14], R13 ;  /* 0x0000140d02007986 */ /* 0x0007e2000c10190c */
[----:B--2---:R-:W-:-:S03]  /*0480*/  FADD R15, R6, 1 ;  /* 0x3f800000060f7421 */ /* 0x004fc60000000000 */
[----:B------:R3:W-:Y:S04]  /*0490*/  STG.E desc[UR12][R2.64+0x18], R7 ;  /* 0x0000180702007986 */ /* 0x0007e8000c10190c */
[----:B------:R3:W-:Y:S01]  /*04a0*/  STG.E desc[UR12][R2.64+0x1c], R15 ;  /* 0x00001c0f02007986 */ /* 0x0007e2000c10190c */
[----:B------:R-:W-:Y:S05]  /*04b0*/  BRA.U UP0, `(.L_x_1) ;  /* 0xfffffffd00247547 */ /* 0x000fea000b83ffff */
.L_x_0:
[----:B0-----:R-:W-:Y:S05]  /*04c0*/  @!P0 EXIT ;  /* 0x000000000000894d */ /* 0x001fea0003800000 */
[----:B------:R-:W-:Y:S02]  /*04d0*/  UISETP.GE.U32.AND UP0, UPT, UR10, 0x8, UPT ;  /* 0x000000080a00788c */ /* 0x000fe4000bf06070 */
[----:B------:R-:W-:-:S06]  /*04e0*/  ULOP3.LUT UR6, UR7, 0x7, URZ, 0xc0, !UPT ;  /* 0x0000000707067892 */ /* 0x000fcc000f8ec0ff */
[----:B------:R-:W-:Y:S01]  /*04f0*/  ISETP.NE.AND P0, PT, RZ, UR6, PT ;  /* 0x00000006ff007c0c */ /* 0x000fe2000bf05270 */
[----:B------:R-:W-:-:S12]  /*0500*/  BRA.U !UP0, `(.L_x_2) ;  /* 0x0000000108707547 */ /* 0x000fd8000b800000 */
[----:B---3--:R-:W0:Y:S01]  /*0510*/  LDC.64 R2, c[0x0][0x380] ;  /* 0x0000e000ff027b82 */ /* 0x008e220000000a00 */
[----:B------:R-:W-:-:S05]  /*0520*/  IADD3 R5, PT, PT, R0, UR4, RZ ;  /* 0x0000000400057c10 */ /* 0x000fca000fffe0ff */
[----:B0-----:R-:W-:-:S05]  /*0530*/  IMAD.WIDE R2, R5, 0x4, R2 ;  /* 0x0000000405027825 */ /* 0x001fca00078e0202 */
[----:B------:R-:W2:Y:S04]  /*0540*/  LDG.E R4, desc[UR12][R2.64] ;  /* 0x0000000c02047981 */ /* 0x000ea8000c1e1900 */
[----:B------:R-:W3:Y:S04]  /*0550*/  LDG.E R6, desc[UR12][R2.64+0x4] ;  /* 0x0000040c02067981 */ /* 0x000ee8000c1e1900 */
[----:B------:R-:W4:Y:S04]  /*0560*/  LDG.E R8, desc[UR12][R2.64+0x8] ;  /* 0x0000080c02087981 */ /* 0x000f28000c1e1900 */
[----:B------:R-:W5:Y:S04]  /*0570*/  LDG.E R10, desc[UR12][R2.64+0xc] ;  /* 0x00000c0c020a7981 */ /* 0x000f68000c1e1900 */
[----:B------:R-:W5:Y:S04]  /*0580*/  LDG.E R12, desc[UR12][R2.64+0x10] ;  /* 0x0000100c020c7981 */ /* 0x000f68000c1e1900 */
[----:B------:R-:W5:Y:S04]  /*0590*/  LDG.E R14, desc[UR12][R2.64+0x14] ;  /* 0x0000140c020e7981 */ /* 0x000f68000c1e1900 */
[----:B------:R-:W5:Y:S04]  /*05a0*/  LDG.E R16, desc[UR12][R2.64+0x18] ;  /* 0x0000180c02107981 */ /* 0x000f68000c1e1900 */
[----:B------:R-:W5:Y:S01]  /*05b0*/  LDG.E R18, desc[UR12][R2.64+0x1c] ;  /* 0x00001c0c02127981 */ /* 0x000f62000c1e1900 */
[----:B------:R-:W-:Y:S01]  /*05c0*/  UIADD3 UR4, UPT, UPT, UR4, 0x8, URZ ;  /* 0x0000000804047890 */ /* 0x000fe2000fffe0ff */
        /* <DEDUP_REMOVED lines=14> */
[----:B------:R0:W-:Y:S04]  /*06b0*/  STG.E desc[UR12][R2.64+0x18], R17 ;  /* 0x0000181102007986 */ /* 0x0001e8000c10190c */
[----:B------:R0:W-:Y:S02]  /*06c0*/  STG.E desc[UR12][R2.64+0x1c], R19 ;  /* 0x00001c1302007986 */ /* 0x0001e4000c10190c */
.L_x_2:
[----:B------:R-:W-:Y:S05]  /*06d0*/  @!P0 EXIT ;  /* 0x000000000000894d */ /* 0x000fea0003800000 */
[----:B------:R-:W-:Y:S02]  /*06e0*/  UISETP.GE.U32.AND UP0, UPT, UR6, 0x4, UPT ;  /* 0x000000040600788c */ /* 0x000fe4000bf06070 */
[----:B------:R-:W-:-:S06]  /*06f0*/  ULOP3.LUT UR5, UR7, 0x3, URZ, 0xc0, !UPT ;  /* 0x0000000307057892 */ /* 0x000fcc000f8ec0ff */
[----:B------:R-:W-:Y:S01]  /*0700*/  ISETP.NE.AND P0, PT, RZ, UR5, PT ;  /* 0x00000005ff007c0c */ /* 0x000fe2000bf05270 */
[----:B------:R-:W-:-:S12]  /*0710*/  BRA.U !UP0, `(.L_x_3) ;  /* 0x0000000108407547 */ /* 0x000fd8000b800000 */
[----:B0--3--:R-:W0:Y:S01]  /*0720*/  LDC.64 R2, c[0x0][0x380] ;  /* 0x0000e000ff027b82 */ /* 0x009e220000000a00 */
[----:B------:R-:W-:-:S05]  /*0730*/  IADD3 R5, PT, PT, R0, UR4, RZ ;  /* 0x0000000400057c10 */ /* 0x000fca000fffe0ff */
[----:B0-----:R-:W-:-:S05]  /*0740*/  IMAD.WIDE R2, R5, 0x4, R2 ;  /* 0x0000000405027825 */ /* 0x001fca00078e0202 */
[----:B------:R-:W2:Y:S04]  /*0750*/  LDG.E R4, desc[UR12][R2.64] ;  /* 0x0000000c02047981 */ /* 0x000ea8000c1e1900 */
[----:B------:R-:W3:Y:S04]  /*0760*/  LDG.E R6, desc[UR12][R2.64+0x4] ;  /* 0x0000040c02067981 */ /* 0x000ee8000c1e1900 */
[----:B------:R-:W4:Y:S04]  /*0770*/  LDG.E R8, desc[UR12][R2.64+0x8] ;  /* 0x0000080c02087981 */ /* 0x000f28000c1e1900 */
        /* <DEDUP_REMOVED lines=8> */
[----:B------:R1:W-:Y:S04]  /*0800*/  STG.E desc[UR12][R2.64+0x8], R9 ;  /* 0x0000080902007986 */ /* 0x0003e8000c10190c */
[----:B------:R1:W-:Y:S02]  /*0810*/  STG.E desc[UR12][R2.64+0xc], R11 ;  /* 0x00000c0b02007986 */ /* 0x0003e4000c10190c */
.L_x_3:
[----:B------:R-:W-:Y:S05]  /*0820*/  @!P0 EXIT ;  /* 0x000000000000894d */ /* 0x000fea0003800000 */
[----:B01-3--:R-:W0:Y:S01]  /*0830*/  LDC.64 R4, c[0x0][0x380] ;  /* 0x0000e000ff047b82 */ /* 0x00be220000000a00 */
[----:B------:R-:W-:Y:S01]  /*0840*/  IADD3 R7, PT, PT, R0, UR4, RZ ;  /* 0x0000000400077c10 */ /* 0x000fe2000fffe0ff */
[----:B------:R-:W-:-:S12]  /*0850*/  UIADD3 UR5, UPT, UPT, -UR5, URZ, URZ ;  /* 0x000000ff05057290 */ /* 0x000fd8000fffe1ff */
.L_x_4:
[----:B01----:R-:W-:-:S05]  /*0860*/  IMAD.WIDE R2, R7, 0x4, R4 ;  /* 0x0000000407027825 */ /* 0x003fca00078e0204 */
[----:B------:R-:W2:Y:S01]  /*0870*/  LDG.E R0, desc[UR12][R2.64] ;  /* 0x0000000c02007981 */ /* 0x000ea2000c1e1900 */
[----:B------:R-:W-:Y:S01]  /*0880*/  UIADD3 UR5, UPT, UPT, UR5, 0x1, URZ ;  /* 0x0000000105057890 */ /* 0x000fe2000fffe0ff */
[----:B------:R-:W-:-:S03]  /*0890*/  IADD3 R7, PT, PT, R7, 0x1, RZ ;  /* 0x0000000107077810 */ /* 0x000fc60007ffe0ff */
[----:B------:R-:W-:Y:S01]  /*08a0*/  UISETP.NE.AND UP0, UPT, UR5, URZ, UPT ;  /* 0x000000ff0500728c */ /* 0x000fe2000bf05270 */
[----:B--2---:R-:W-:-:S05]  /*08b0*/  FADD R9, R0, 1 ;  /* 0x3f80000000097421 */ /* 0x004fca0000000000 */
[----:B------:R1:W-:Y:S03]  /*08c0*/  STG.E desc[UR12][R2.64], R9 ;  /* 0x0000000902007986 */ /* 0x0003e6000c10190c */
[----:B------:R-:W-:Y:S05]  /*08d0*/  BRA.U UP0, `(.L_x_4) ;  /* 0xfffffffd00e07547 */ /* 0x000fea000b83ffff */
[----:B------:R-:W-:Y:S05]  /*08e0*/  EXIT ;  /* 0x000000000000794d */ /* 0x000fea0003800000 */
.L_x_5:
[----:B------:R-:W-:-:S00]  /*08f0*/  BRA `(.L_x_5) ;  /* 0xfffffffc00fc7947 */ /* 0x000fc0000383ffff */
[----:B------:R-:W-:-:S00]  /*0900*/  NOP ;  /* 0x0000000000007918 */ /* 0x000fc00000000000 */
[----:B------:R-:W-:-:S00]  /*0910*/  NOP ;  /* 0x0000000000007918 */ /* 0x000fc00000000000 */
[----:B------:R-:W-:-:S00]  /*0920*/  NOP ;  /* 0x0000000000007918 */ /* 0x000fc00000000000 */
[----:B------:R-:W-:-:S00]  /*0930*/  NOP ;  /* 0x0000000000007918 */ /* 0x000fc00000000000 */
[----:B------:R-:W-:-:S00]  /*0940*/  NOP ;  /* 0x0000000000007918 */ /* 0x000fc00000000000 */
[----:B------:R-:W-:-:S00]  /*0950*/  NOP ;  /* 0x0000000000007918 */ /* 0x000fc00000000000 */
[----:B------:R-:W-:-:S00]  /*0960*/  NOP ;  /* 0x0000000000007918 */ /* 0x000fc00000000000 */
[----:B------:R-:W-:-:S00]  /*0970*/  NOP ;  /* 0x0000000000007918 */ /* 0x000fc00000000000 */
.L_x_6:


//--------------------- .nv.shared.reserved.0     --------------------------
	.section	.nv.shared.reserved.0,"aw",@nobits
	.weak		__nv_reservedSMEM_offset_0_alias
	.size		__nv_reservedSMEM_offset_0_alias, 0, 64
	.other		__nv_reservedSMEM_offset_0_alias,@"STO_CUDA_RESERVED_SHARED STV_DEFAULT"
__nv_reservedSMEM_offset_0_alias:
	.zero		0
	.zero		64


//--------------------- .nv.constant0._Z7add_onePfj --------------------------
	.section	.nv.constant0._Z7add_onePfj,"a",@progbits
	.sectionflags	@""
	.align	4
.nv.constant0._Z7add_onePfj:
	.zero		908


//--------------------- SYMBOLS --------------------------

	.type		.nv.reservedSmem.offset0,@object
	.size		.nv.reservedSmem.offset0,0x4
